//
// Generated by NVIDIA NVVM Compiler
//
// Compiler Build ID: CL-36424714
// Cuda compilation tools, release 13.0, V13.0.88
// Based on NVVM 20.0.0
//

.version 9.0
.target sm_100
.address_size 64

	// .globl	_Z12unfoldkernelPbS_S_ii

.visible .entry _Z12unfoldkernelPbS_S_ii(
	.param .u64 .ptr .align 1 _Z12unfoldkernelPbS_S_ii_param_0,
	.param .u64 .ptr .align 1 _Z12unfoldkernelPbS_S_ii_param_1,
	.param .u64 .ptr .align 1 _Z12unfoldkernelPbS_S_ii_param_2,
	.param .u32 _Z12unfoldkernelPbS_S_ii_param_3,
	.param .u32 _Z12unfoldkernelPbS_S_ii_param_4
)
{
	.reg .pred 	%p<5>;
	.reg .b16 	%rs<6>;
	.reg .b32 	%r<14>;
	.reg .b64 	%rd<12>;

	ld.param.u64 	%rd1, [_Z12unfoldkernelPbS_S_ii_param_0];
	ld.param.u64 	%rd2, [_Z12unfoldkernelPbS_S_ii_param_1];
	ld.param.u64 	%rd3, [_Z12unfoldkernelPbS_S_ii_param_2];
	ld.param.u32 	%r4, [_Z12unfoldkernelPbS_S_ii_param_3];
	ld.param.u32 	%r5, [_Z12unfoldkernelPbS_S_ii_param_4];
	mov.u32 	%r6, %ctaid.x;
	mov.u32 	%r7, %ntid.x;
	mov.u32 	%r8, %tid.x;
	mad.lo.s32 	%r1, %r6, %r7, %r8;
	mov.u32 	%r9, %ctaid.y;
	mov.u32 	%r10, %ntid.y;
	mov.u32 	%r11, %tid.y;
	mad.lo.s32 	%r12, %r9, %r10, %r11;
	setp.ge.s32 	%p1, %r1, %r4;
	setp.ge.s32 	%p2, %r12, %r5;
	or.pred  	%p3, %p1, %p2;
	@%p3 bra 	$L__BB0_2;
	cvta.to.global.u64 	%rd4, %rd1;
	cvta.to.global.u64 	%rd5, %rd2;
	cvta.to.global.u64 	%rd6, %rd3;
	mad.lo.s32 	%r13, %r5, %r1, %r12;
	cvt.s64.s32 	%rd7, %r13;
	add.s64 	%rd8, %rd4, %rd7;
	ld.global.u8 	%rs1, [%rd8];
	cvt.u64.u32 	%rd9, %r12;
	add.s64 	%rd10, %rd5, %rd9;
	ld.global.u8 	%rs2, [%rd10];
	and.b16  	%rs3, %rs2, %rs1;
	and.b16  	%rs4, %rs3, 255;
	setp.ne.s16 	%p4, %rs4, 0;
	selp.u16 	%rs5, 1, 0, %p4;
	add.s64 	%rd11, %rd6, %rd7;
	st.global.u8 	[%rd11], %rs5;
$L__BB0_2:
	ret;

}


// ===== COMPILED SASS (sm_100) =====

	.target	sm_100

	.elftype	@"ET_EXEC"


//--------------------- .note.nv.tkinfo           --------------------------
	.section	.note.nv.tkinfo,"",@"SHT_NOTE"
	.sectionflags	@"SHF_NOTE_NV_TKINFO"
	.tkinfo
        /*0018*/ 	.word	0x00000002
        /*0030*/ 	.string	""
        /*0030*/ 	.string	"ptxas"
        /*0030*/ 	.string	"Cuda compilation tools, release 13.0, V13.0.88"
        /*0030*/ 	.string	"Build cuda_13.0.r13.0/compiler.36424714_0"
        /*0030*/ 	.string	"-arch sm_100 -m 64 "



//--------------------- .note.nv.cuinfo           --------------------------
	.section	.note.nv.cuinfo,"",@"SHT_NOTE"
	.sectionflags	@"SHF_NOTE_NV_CUINFO"
        /*0018*/ 	.short	0x0002
        /*001a*/ 	.short	0x0064
        /*001c*/ 	.short	0x0082
	.zero		2


//--------------------- .nv.info                  --------------------------
	.section	.nv.info,"",@"SHT_CUDA_INFO"
	.align	4


	//----- nvinfo : EIATTR_REGCOUNT
	.align		4
        /*0000*/ 	.byte	0x04, 0x2f
        /*0002*/ 	.short	(.L_1 - .L_0)
	.align		4
.L_0:
        /*0004*/ 	.word	index@(_Z12unfoldkernelPbS_S_ii)
        /*0008*/ 	.word	0x0000000c


	//----- nvinfo : EIATTR_FRAME_SIZE
	.align		4
.L_1:
        /*000c*/ 	.byte	0x04, 0x11
        /*000e*/ 	.short	(.L_3 - .L_2)
	.align		4
.L_2:
        /*0010*/ 	.word	index@(_Z12unfoldkernelPbS_S_ii)
        /*0014*/ 	.word	0x00000000


	//----- nvinfo : EIATTR_MIN_STACK_SIZE
	.align		4
.L_3:
        /*0018*/ 	.byte	0x04, 0x12
        /*001a*/ 	.short	(.L_5 - .L_4)
	.align		4
.L_4:
        /*001c*/ 	.word	index@(_Z12unfoldkernelPbS_S_ii)
        /*0020*/ 	.word	0x00000000
.L_5:


//--------------------- .nv.compat                --------------------------
	.section	.nv.compat,"",@"SHT_CUDA_COMPAT_INFO"
	.align	4
        /*0000*/ 	.byte	0x02, 0x09, 0x00, 0x00, 0x02, 0x02, 0x01, 0x00, 0x02, 0x05, 0x05, 0x00, 0x03, 0x07, 0x01, 0x01
        /*0010*/ 	.byte	0x02, 0x03, 0x00, 0x00, 0x02, 0x06, 0x01, 0x00, 0x04, 0x0b, 0x08, 0x00, 0x09, 0x00, 0x00, 0x00
        /*0020*/ 	.byte	0x00, 0x00, 0x00, 0x00


//--------------------- .nv.info._Z12unfoldkernelPbS_S_ii --------------------------
	.section	.nv.info._Z12unfoldkernelPbS_S_ii,"",@"SHT_CUDA_INFO"
	.sectionflags	@""
	.align	4


	//----- nvinfo : EIATTR_CUDA_API_VERSION
	.align		4
        /*0000*/ 	.byte	0x04, 0x37
        /*0002*/ 	.short	(.L_7 - .L_6)
.L_6:
        /*0004*/ 	.word	0x00000082


	//----- nvinfo : EIATTR_KPARAM_INFO
	.align		4
.L_7:
        /*0008*/ 	.byte	0x04, 0x17
        /*000a*/ 	.short	(.L_9 - .L_8)
.L_8:
        /*000c*/ 	.word	0x00000000
        /*0010*/ 	.short	0x0004
        /*0012*/ 	.short	0x001c
        /*0014*/ 	.byte	0x00, 0xf0, 0x11, 0x00


	//----- nvinfo : EIATTR_KPARAM_INFO
	.align		4
.L_9:
        /*0018*/ 	.byte	0x04, 0x17
        /*001a*/ 	.short	(.L_11 - .L_10)
.L_10:
        /*001c*/ 	.word	0x00000000
        /*0020*/ 	.short	0x0003
        /*0022*/ 	.short	0x0018
        /*0024*/ 	.byte	0x00, 0xf0, 0x11, 0x00


	//----- nvinfo : EIATTR_KPARAM_INFO
	.align		4
.L_11:
        /*0028*/ 	.byte	0x04, 0x17
        /*002a*/ 	.short	(.L_13 - .L_12)
.L_12:
        /*002c*/ 	.word	0x00000000
        /*0030*/ 	.short	0x0002
        /*0032*/ 	.short	0x0010
        /*0034*/ 	.byte	0x00, 0xf5, 0x21, 0x00


	//----- nvinfo : EIATTR_KPARAM_INFO
	.align		4
.L_13:
        /*0038*/ 	.byte	0x04, 0x17
        /*003a*/ 	.short	(.L_15 - .L_14)
.L_14:
        /*003c*/ 	.word	0x00000000
        /*0040*/ 	.short	0x0001
        /*0042*/ 	.short	0x0008
        /*0044*/ 	.byte	0x00, 0xf5, 0x21, 0x00


	//----- nvinfo : EIATTR_KPARAM_INFO
	.align		4
.L_15:
        /*0048*/ 	.byte	0x04, 0x17
        /*004a*/ 	.short	(.L_17 - .L_16)
.L_16:
        /*004c*/ 	.word	0x00000000
        /*0050*/ 	.short	0x0000
        /*0052*/ 	.short	0x0000
        /*0054*/ 	.byte	0x00, 0xf5, 0x21, 0x00


	//----- nvinfo : EIATTR_SPARSE_MMA_MASK
	.align		4
.L_17:
        /*0058*/ 	.byte	0x03, 0x50
        /*005a*/ 	.short	0x0000


	//----- nvinfo : EIATTR_MAXREG_COUNT
	.align		4
        /*005c*/ 	.byte	0x03, 0x1b
        /*005e*/ 	.short	0x00ff


	//----- nvinfo : EIATTR_MERCURY_ISA_VERSION
	.align		4
        /*0060*/ 	.byte	0x03, 0x5f
        /*0062*/ 	.short	0x0101


	//----- nvinfo : EIATTR_VRC_CTA_INIT_COUNT
	.align		4
        /*0064*/ 	.byte	0x02, 0x4a
	.zero		1
	.zero		1


	//----- nvinfo : EIATTR_EXIT_INSTR_OFFSETS
	.align		4
        /*0068*/ 	.byte	0x04, 0x1c
        /*006a*/ 	.short	(.L_19 - .L_18)


	//   ....[0]....
.L_18:
        /*006c*/ 	.word	0x000000c0


	//   ....[1]....
        /*0070*/ 	.word	0x000001d0


	//----- nvinfo : EIATTR_CBANK_PARAM_SIZE
	.align		4
.L_19:
        /*0074*/ 	.byte	0x03, 0x19
        /*0076*/ 	.short	0x0020


	//----- nvinfo : EIATTR_PARAM_CBANK
	.align		4
        /*0078*/ 	.byte	0x04, 0x0a
        /*007a*/ 	.short	(.L_21 - .L_20)
	.align		4
.L_20:
        /*007c*/ 	.word	index@(.nv.constant0._Z12unfoldkernelPbS_S_ii)
        /*0080*/ 	.short	0x0380
        /*0082*/ 	.short	0x0020


	//----- nvinfo : EIATTR_SW_WAR
	.align		4
.L_21:
        /*0084*/ 	.byte	0x04, 0x36
        /*0086*/ 	.short	(.L_23 - .L_22)
.L_22:
        /*0088*/ 	.word	0x00000008
.L_23:


//--------------------- .nv.callgraph             --------------------------
	.section	.nv.callgraph,"",@"SHT_CUDA_CALLGRAPH"
	.align	4
	.sectionentsize	8
	.align		4
        /*0000*/ 	.word	0x00000000
	.align		4
        /*0004*/ 	.word	0xffffffff
	.align		4
        /*0008*/ 	.word	0x00000000
	.align		4
        /*000c*/ 	.word	0xfffffffe
	.align		4
        /*0010*/ 	.word	0x00000000
	.align		4
        /*0014*/ 	.word	0xfffffffd
	.align		4
        /*0018*/ 	.word	0x00000000
	.align		4
        /*001c*/ 	.word	0xfffffffc


//--------------------- .text._Z12unfoldkernelPbS_S_ii --------------------------
	.section	.text._Z12unfoldkernelPbS_S_ii,"ax",@progbits
	.align	128
        .global         _Z12unfoldkernelPbS_S_ii
        .type           _Z12unfoldkernelPbS_S_ii,@function
        .size           _Z12unfoldkernelPbS_S_ii,(.L_x_1 - _Z12unfoldkernelPbS_S_ii)
        .other          _Z12unfoldkernelPbS_S_ii,@"STO_CUDA_ENTRY STV_DEFAULT"
_Z12unfoldkernelPbS_S_ii:
.text._Z12unfoldkernelPbS_S_ii:
[----:B------:R-:W-:Y:S01]  /*0000*/  LDC R1, c[0x0][0x37c] ;  /* 0x0000df00ff017b82 */ /* 0x000fe20000000800 */
[----:B------:R-:W0:Y:S07]  /*0010*/  S2R R2, SR_TID.Y ;  /* 0x0000000000027919 */ /* 0x000e2e0000002200 */
[----:B------:R-:W1:Y:S01]  /*0020*/  LDC R0, c[0x0][0x360] ;  /* 0x0000d800ff007b82 */ /* 0x000e620000000800 */
[----:B------:R-:W2:Y:S01]  /*0030*/  LDCU.64 UR6, c[0x0][0x398] ;  /* 0x00007300ff0677ac */ /* 0x000ea20008000a00 */
[----:B------:R-:W1:Y:S06]  /*0040*/  S2R R3, SR_TID.X ;  /* 0x0000000000037919 */ /* 0x000e6c0000002100 */
[----:B------:R-:W0:Y:S08]  /*0050*/  S2UR UR5, SR_CTAID.Y ;  /* 0x00000000000579c3 */ /* 0x000e300000002600 */
[----:B------:R-:W0:Y:S08]  /*0060*/  LDC R5, c[0x0][0x364] ;  /* 0x0000d900ff057b82 */ /* 0x000e300000000800 */
[----:B------:R-:W1:Y:S01]  /*0070*/  S2UR UR4, SR_CTAID.X ;  /* 0x00000000000479c3 */ /* 0x000e620000002500 */
[----:B0-----:R-:W-:-:S05]  /*0080*/  IMAD R5, R5, UR5, R2 ;  /* 0x0000000505057c24 */ /* 0x001fca000f8e0202 */
[----:B--2---:R-:W-:Y:S01]  /*0090*/  ISETP.GE.AND P0, PT, R5, UR7, PT ;  /* 0x0000000705007c0c */ /* 0x004fe2000bf06270 */
[----:B-1----:R-:W-:-:S05]  /*00a0*/  IMAD R0, R0, UR4, R3 ;  /* 0x0000000400007c24 */ /* 0x002fca000f8e0203 */
[----:B------:R-:W-:-:S13]  /*00b0*/  ISETP.GE.OR P0, PT, R0, UR6, P0 ;  /* 0x0000000600007c0c */ /* 0x000fda0008706670 */
[----:B------:R-:W-:Y:S05]  /*00c0*/  @P0 EXIT ;  /* 0x000000000000094d */ /* 0x000fea0003800000 */
[----:B------:R-:W0:Y:S01]  /*00d0*/  LDCU.128 UR8, c[0x0][0x380] ;  /* 0x00007000ff0877ac */ /* 0x000e220008000c00 */
[----:B------:R-:W-:Y:S01]  /*00e0*/  IMAD R0, R0, UR7, R5 ;  /* 0x0000000700007c24 */ /* 0x000fe2000f8e0205 */
[----:B------:R-:W1:Y:S04]  /*00f0*/  LDCU.64 UR4, c[0x0][0x358] ;  /* 0x00006b00ff0477ac */ /* 0x000e680008000a00 */
[----:B------:R-:W-:Y:S02]  /*0100*/  SHF.R.S32.HI R7, RZ, 0x1f, R0 ;  /* 0x0000001fff077819 */ /* 0x000fe40000011400 */
[----:B0-----:R-:W-:Y:S02]  /*0110*/  IADD3 R4, P1, PT, R5, UR10, RZ ;  /* 0x0000000a05047c10 */ /* 0x001fe4000ff3e0ff */
[----:B------:R-:W-:-:S03]  /*0120*/  IADD3 R2, P0, PT, R0, UR8, RZ ;  /* 0x0000000800027c10 */ /* 0x000fc6000ff1e0ff */
[----:B------:R-:W-:Y:S01]  /*0130*/  IMAD.X R5, RZ, RZ, UR11, P1 ;  /* 0x0000000bff057e24 */ /* 0x000fe200088e06ff */
[----:B------:R-:W-:Y:S01]  /*0140*/  IADD3.X R3, PT, PT, R7, UR9, RZ, P0, !PT ;  /* 0x0000000907037c10 */ /* 0x000fe200087fe4ff */
[----:B------:R-:W0:Y:S04]  /*0150*/  LDCU.64 UR8, c[0x0][0x390] ;  /* 0x00007200ff0877ac */ /* 0x000e280008000a00 */
[----:B-1----:R-:W2:Y:S04]  /*0160*/  LDG.E.U8 R5, desc[UR4][R4.64] ;  /* 0x0000000404057981 */ /* 0x002ea8000c1e1100 */
[----:B------:R-:W2:Y:S01]  /*0170*/  LDG.E.U8 R2, desc[UR4][R2.64] ;  /* 0x0000000402027981 */ /* 0x000ea2000c1e1100 */
[----:B0-----:R-:W-:-:S04]  /*0180*/  IADD3 R6, P1, PT, R0, UR8, RZ ;  /* 0x0000000800067c10 */ /* 0x001fc8000ff3e0ff */
[----:B------:R-:W-:Y:S02]  /*0190*/  IADD3.X R7, PT, PT, R7, UR9, RZ, P1, !PT ;  /* 0x0000000907077c10 */ /* 0x000fe40008ffe4ff */
[----:B--2---:R-:W-:-:S04]  /*01a0*/  LOP3.LUT P0, RZ, R5, 0xff, R2, 0x80, !PT ;  /* 0x000000ff05ff7812 */ /* 0x004fc80007808002 */
[----:B------:R-:W-:-:S05]  /*01b0*/  SEL R9, RZ, 0x1, !P0 ;  /* 0x00000001ff097807 */ /* 0x000fca0004000000 */
[----:B------:R-:W-:Y:S01]  /*01c0*/  STG.E.U8 desc[UR4][R6.64], R9 ;  /* 0x0000000906007986 */ /* 0x000fe2000c101104 */
[----:B------:R-:W-:Y:S05]  /*01d0*/  EXIT ;  /* 0x000000000000794d */ /* 0x000fea0003800000 */
.L_x_0:
[----:B------:R-:W-:-:S00]  /*01e0*/  BRA `(.L_x_0) ;  /* 0xfffffffc00fc7947 */ /* 0x000fc0000383ffff */
[----:B------:R-:W-:-:S00]  /*01f0*/  NOP ;  /* 0x0000000000007918 */ /* 0x000fc00000000000 */
        /* <DEDUP_REMOVED lines=8> */
.L_x_1:


//--------------------- .nv.shared.reserved.0     --------------------------
	.section	.nv.shared.reserved.0,"aw",@nobits
	.weak		__nv_reservedSMEM_offset_0_alias
	.size		__nv_reservedSMEM_offset_0_alias, 0, 64
	.other		__nv_reservedSMEM_offset_0_alias,@"STO_CUDA_RESERVED_SHARED STV_DEFAULT"
__nv_reservedSMEM_offset_0_alias:
	.zero		0
	.zero		64


//--------------------- .nv.constant0._Z12unfoldkernelPbS_S_ii --------------------------
	.section	.nv.constant0._Z12unfoldkernelPbS_S_ii,"a",@progbits
	.sectionflags	@""
	.align	4
.nv.constant0._Z12unfoldkernelPbS_S_ii:
	.zero		928


//--------------------- SYMBOLS --------------------------

	.type		.nv.reservedSmem.offset0,@object
	.size		.nv.reservedSmem.offset0,0x4
